//
// Generated by NVIDIA NVVM Compiler
//
// Compiler Build ID: CL-36424714
// Cuda compilation tools, release 13.0, V13.0.88
// Based on NVVM 20.0.0
//

.version 9.0
.target sm_100
.address_size 64

	// .globl	_Z10cuda_hellov
.extern .func  (.param .b32 func_retval0) vprintf
(
	.param .b64 vprintf_param_0,
	.param .b64 vprintf_param_1
)
;
.global .align 1 .b8 $str[23] = {72, 101, 108, 108, 111, 32, 87, 111, 114, 108, 100, 32, 102, 114, 111, 109, 32, 71, 80, 85, 33, 10};
.global .align 1 .b8 $str$1[36] = {104, 101, 108, 108, 111, 32, 102, 111, 114, 109, 32, 71, 80, 85, 32, 66, 46, 120, 61, 37, 100, 44, 32, 84, 104, 114, 101, 97, 100, 46, 120, 61, 37, 100, 10};

.visible .entry _Z10cuda_hellov()
{
	.local .align 8 .b8 	__local_depot0[8];
	.reg .b64 	%SP;
	.reg .b64 	%SPL;
	.reg .b32 	%r<7>;
	.reg .b64 	%rd<7>;

	mov.u64 	%SPL, __local_depot0;
	cvta.local.u64 	%SP, %SPL;
	add.u64 	%rd1, %SP, 0;
	add.u64 	%rd2, %SPL, 0;
	mov.u64 	%rd3, $str;
	cvta.global.u64 	%rd4, %rd3;
	{ // callseq 0, 0
	.param .b64 param0;
	st.param.b64 	[param0], %rd4;
	.param .b64 param1;
	st.param.b64 	[param1], 0;
	.param .b32 retval0;
	call.uni (retval0), 
	vprintf, 
	(
	param0, 
	param1
	);
	ld.param.b32 	%r1, [retval0];
	} // callseq 0
	mov.u32 	%r3, %ctaid.x;
	mov.u32 	%r4, %tid.x;
	st.local.v2.u32 	[%rd2], {%r3, %r4};
	mov.u64 	%rd5, $str$1;
	cvta.global.u64 	%rd6, %rd5;
	{ // callseq 1, 0
	.param .b64 param0;
	st.param.b64 	[param0], %rd6;
	.param .b64 param1;
	st.param.b64 	[param1], %rd1;
	.param .b32 retval0;
	call.uni (retval0), 
	vprintf, 
	(
	param0, 
	param1
	);
	ld.param.b32 	%r5, [retval0];
	} // callseq 1
	ret;

}


// ===== COMPILED SASS (sm_100) =====

	.target	sm_100

	.elftype	@"ET_EXEC"


//--------------------- .note.nv.tkinfo           --------------------------
	.section	.note.nv.tkinfo,"",@"SHT_NOTE"
	.sectionflags	@"SHF_NOTE_NV_TKINFO"
	.tkinfo
        /*0018*/ 	.word	0x00000002
        /*0030*/ 	.string	""
        /*0030*/ 	.string	"ptxas"
        /*0030*/ 	.string	"Cuda compilation tools, release 13.0, V13.0.88"
        /*0030*/ 	.string	"Build cuda_13.0.r13.0/compiler.36424714_0"
        /*0030*/ 	.string	"-arch sm_100 -m 64 "



//--------------------- .note.nv.cuinfo           --------------------------
	.section	.note.nv.cuinfo,"",@"SHT_NOTE"
	.sectionflags	@"SHF_NOTE_NV_CUINFO"
        /*0018*/ 	.short	0x0002
        /*001a*/ 	.short	0x0064
        /*001c*/ 	.short	0x0082
	.zero		2


//--------------------- .nv.info                  --------------------------
	.section	.nv.info,"",@"SHT_CUDA_INFO"
	.align	4


	//----- nvinfo : EIATTR_REGCOUNT
	.align		4
        /*0000*/ 	.byte	0x04, 0x2f
        /*0002*/ 	.short	(.L_3 - .L_2)
	.align		4
.L_2:
        /*0004*/ 	.word	index@(_Z10cuda_hellov)
        /*0008*/ 	.word	0x00000018


	//----- nvinfo : EIATTR_FRAME_SIZE
	.align		4
.L_3:
        /*000c*/ 	.byte	0x04, 0x11
        /*000e*/ 	.short	(.L_5 - .L_4)
	.align		4
.L_4:
        /*0010*/ 	.word	index@(_Z10cuda_hellov)
        /*0014*/ 	.word	0x00000008


	//----- nvinfo : EIATTR_MIN_STACK_SIZE
	.align		4
.L_5:
        /*0018*/ 	.byte	0x04, 0x12
        /*001a*/ 	.short	(.L_7 - .L_6)
	.align		4
.L_6:
        /*001c*/ 	.word	index@(_Z10cuda_hellov)
        /*0020*/ 	.word	0x00000008
.L_7:


//--------------------- .nv.compat                --------------------------
	.section	.nv.compat,"",@"SHT_CUDA_COMPAT_INFO"
	.align	4
        /*0000*/ 	.byte	0x02, 0x09, 0x00, 0x00, 0x02, 0x02, 0x01, 0x00, 0x02, 0x05, 0x05, 0x00, 0x03, 0x07, 0x01, 0x01
        /*0010*/ 	.byte	0x02, 0x03, 0x00, 0x00, 0x02, 0x06, 0x01, 0x00, 0x04, 0x0b, 0x08, 0x00, 0x09, 0x00, 0x00, 0x00
        /*0020*/ 	.byte	0x00, 0x00, 0x00, 0x00


//--------------------- .nv.info._Z10cuda_hellov  --------------------------
	.section	.nv.info._Z10cuda_hellov,"",@"SHT_CUDA_INFO"
	.sectionflags	@""
	.align	4


	//----- nvinfo : EIATTR_CUDA_API_VERSION
	.align		4
        /*0000*/ 	.byte	0x04, 0x37
        /*0002*/ 	.short	(.L_9 - .L_8)
.L_8:
        /*0004*/ 	.word	0x00000082


	//----- nvinfo : EIATTR_SPARSE_MMA_MASK
	.align		4
.L_9:
        /*0008*/ 	.byte	0x03, 0x50
        /*000a*/ 	.short	0x0000


	//----- nvinfo : EIATTR_MAXREG_COUNT
	.align		4
        /*000c*/ 	.byte	0x03, 0x1b
        /*000e*/ 	.short	0x00ff


	//----- nvinfo : EIATTR_EXTERNS
	.align		4
        /*0010*/ 	.byte	0x04, 0x0f
        /*0012*/ 	.short	(.L_11 - .L_10)


	//   ....[0]....
	.align		4
.L_10:
        /*0014*/ 	.word	index@(vprintf)


	//----- nvinfo : EIATTR_MERCURY_ISA_VERSION
	.align		4
.L_11:
        /*0018*/ 	.byte	0x03, 0x5f
        /*001a*/ 	.short	0x0101


	//----- nvinfo : EIATTR_VRC_CTA_INIT_COUNT
	.align		4
        /*001c*/ 	.byte	0x02, 0x4a
	.zero		1
	.zero		1


	//----- nvinfo : EIATTR_SYSCALL_OFFSETS
	.align		4
        /*0020*/ 	.byte	0x04, 0x46
        /*0022*/ 	.short	(.L_13 - .L_12)


	//   ....[0]....
.L_12:
        /*0024*/ 	.word	0x000000d0


	//   ....[1]....
        /*0028*/ 	.word	0x00000180


	//----- nvinfo : EIATTR_EXIT_INSTR_OFFSETS
	.align		4
.L_13:
        /*002c*/ 	.byte	0x04, 0x1c
        /*002e*/ 	.short	(.L_15 - .L_14)


	//   ....[0]....
.L_14:
        /*0030*/ 	.word	0x00000190


	//----- nvinfo : EIATTR_SW_WAR
	.align		4
.L_15:
        /*0034*/ 	.byte	0x04, 0x36
        /*0036*/ 	.short	(.L_17 - .L_16)
.L_16:
        /*0038*/ 	.word	0x00000008
.L_17:


//--------------------- .nv.callgraph             --------------------------
	.section	.nv.callgraph,"",@"SHT_CUDA_CALLGRAPH"
	.align	4
	.sectionentsize	8
	.align		4
        /*0000*/ 	.word	0x00000000
	.align		4
        /*0004*/ 	.word	0xffffffff
	.align		4
        /*0008*/ 	.word	index@(_Z10cuda_hellov)
	.align		4
        /*000c*/ 	.word	index@(vprintf)
	.align		4
        /*0010*/ 	.word	0x00000000
	.align		4
        /*0014*/ 	.word	0xfffffffe
	.align		4
        /*0018*/ 	.word	0x00000000
	.align		4
        /*001c*/ 	.word	0xfffffffd
	.align		4
        /*0020*/ 	.word	0x00000000
	.align		4
        /*0024*/ 	.word	0xfffffffc


//--------------------- .nv.constant4             --------------------------
	.section	.nv.constant4,"a",@progbits
	.align	8
	.align		8
.nv.constant4:
        /*0000*/ 	.dword	vprintf
	.align		8
        /*0008*/ 	.dword	$str
	.align		8
        /*0010*/ 	.dword	$str$1


//--------------------- .text._Z10cuda_hellov     --------------------------
	.section	.text._Z10cuda_hellov,"ax",@progbits
	.align	128
        .global         _Z10cuda_hellov
        .type           _Z10cuda_hellov,@function
        .size           _Z10cuda_hellov,(.L_x_3 - _Z10cuda_hellov)
        .other          _Z10cuda_hellov,@"STO_CUDA_ENTRY STV_DEFAULT"
_Z10cuda_hellov:
.text._Z10cuda_hellov:
[----:B------:R-:W0:Y:S01]  /*0000*/  LDC R1, c[0x0][0x37c] ;  /* 0x0000df00ff017b82 */ /* 0x000e220000000800 */
[----:B------:R-:W-:Y:S01]  /*0010*/  MOV R2, 0x0 ;  /* 0x0000000000027802 */ /* 0x000fe20000000f00 */
[----:B------:R-:W1:Y:S01]  /*0020*/  LDCU UR4, c[0x0][0x2f8] ;  /* 0x00005f00ff0477ac */ /* 0x000e620008000800 */
[----:B0-----:R-:W-:Y:S01]  /*0030*/  VIADD R1, R1, 0xfffffff8 ;  /* 0xfffffff801017836 */ /* 0x001fe20000000000 */
[----:B------:R-:W-:-:S04]  /*0040*/  CS2R R6, SRZ ;  /* 0x0000000000067805 */ /* 0x000fc8000001ff00 */
[----:B------:R0:W2:Y:S01]  /*0050*/  LDC.64 R8, c[0x4][R2] ;  /* 0x0100000002087b82 */ /* 0x0000a20000000a00 */
[----:B------:R-:W3:Y:S01]  /*0060*/  LDCU.64 UR6, c[0x4][0x8] ;  /* 0x01000100ff0677ac */ /* 0x000ee20008000a00 */
[----:B------:R-:W4:Y:S01]  /*0070*/  LDCU UR5, c[0x0][0x2fc] ;  /* 0x00005f80ff0577ac */ /* 0x000f220008000800 */
[----:B-1----:R-:W-:Y:S01]  /*0080*/  IADD3 R16, P0, PT, R1, UR4, RZ ;  /* 0x0000000401107c10 */ /* 0x002fe2000ff1e0ff */
[----:B---3--:R-:W-:Y:S01]  /*0090*/  IMAD.U32 R4, RZ, RZ, UR6 ;  /* 0x00000006ff047e24 */ /* 0x008fe2000f8e00ff */
[----:B------:R-:W-:-:S03]  /*00a0*/  MOV R5, UR7 ;  /* 0x0000000700057c02 */ /* 0x000fc60008000f00 */
[----:B0---4-:R-:W-:-:S08]  /*00b0*/  IMAD.X R17, RZ, RZ, UR5, P0 ;  /* 0x00000005ff117e24 */ /* 0x011fd000080e06ff */
[----:B------:R-:W-:-:S07]  /*00c0*/  LEPC R20, `(.L_x_0) ;  /* 0x000000001014794e */ /* 0x000fce0000000000 */
[----:B--2---:R-:W-:Y:S05]  /*00d0*/  CALL.ABS.NOINC R8 ;  /* 0x0000000008007343 */ /* 0x004fea0003c00000 */
.L_x_0:
[----:B------:R-:W0:Y:S01]  /*00e0*/  S2R R8, SR_CTAID.X ;  /* 0x0000000000087919 */ /* 0x000e220000002500 */
[----:B------:R-:W1:Y:S01]  /*00f0*/  LDC.64 R2, c[0x4][R2] ;  /* 0x0100000002027b82 */ /* 0x000e620000000a00 */
[----:B------:R-:W2:Y:S01]  /*0100*/  LDCU.64 UR4, c[0x4][0x10] ;  /* 0x01000200ff0477ac */ /* 0x000ea20008000a00 */
[----:B------:R-:W-:Y:S01]  /*0110*/  IMAD.MOV.U32 R6, RZ, RZ, R16 ;  /* 0x000000ffff067224 */ /* 0x000fe200078e0010 */
[----:B------:R-:W0:Y:S01]  /*0120*/  S2R R9, SR_TID.X ;  /* 0x0000000000097919 */ /* 0x000e220000002100 */
[----:B------:R-:W-:Y:S01]  /*0130*/  MOV R7, R17 ;  /* 0x0000001100077202 */ /* 0x000fe20000000f00 */
[----:B--2---:R-:W-:Y:S01]  /*0140*/  IMAD.U32 R4, RZ, RZ, UR4 ;  /* 0x00000004ff047e24 */ /* 0x004fe2000f8e00ff */
[----:B------:R-:W-:Y:S01]  /*0150*/  MOV R5, UR5 ;  /* 0x0000000500057c02 */ /* 0x000fe20008000f00 */
[----:B0-----:R0:W-:Y:S06]  /*0160*/  STL.64 [R1], R8 ;  /* 0x0000000801007387 */ /* 0x0011ec0000100a00 */
[----:B------:R-:W-:-:S07]  /*0170*/  LEPC R20, `(.L_x_1) ;  /* 0x000000001014794e */ /* 0x000fce0000000000 */
[----:B01----:R-:W-:Y:S05]  /*0180*/  CALL.ABS.NOINC R2 ;  /* 0x0000000002007343 */ /* 0x003fea0003c00000 */
.L_x_1:
[----:B------:R-:W-:Y:S05]  /*0190*/  EXIT ;  /* 0x000000000000794d */ /* 0x000fea0003800000 */
.L_x_2:
[----:B------:R-:W-:-:S00]  /*01a0*/  BRA `(.L_x_2) ;  /* 0xfffffffc00fc7947 */ /* 0x000fc0000383ffff */
[----:B------:R-:W-:-:S00]  /*01b0*/  NOP ;  /* 0x0000000000007918 */ /* 0x000fc00000000000 */
        /* <DEDUP_REMOVED lines=12> */
.L_x_3:


//--------------------- .nv.global.init           --------------------------
	.section	.nv.global.init,"aw",@progbits
.nv.global.init:
	.type		$str,@object
	.size		$str,($str$1 - $str)
$str:
        /*0000*/ 	.byte	0x48, 0x65, 0x6c, 0x6c, 0x6f, 0x20, 0x57, 0x6f, 0x72, 0x6c, 0x64, 0x20, 0x66, 0x72, 0x6f, 0x6d
        /*0010*/ 	.byte	0x20, 0x47, 0x50, 0x55, 0x21, 0x0a, 0x00
	.type		$str$1,@object
	.size		$str$1,(.L_1 - $str$1)
$str$1:
        /*0017*/ 	.byte	0x68, 0x65, 0x6c, 0x6c, 0x6f, 0x20, 0x66, 0x6f, 0x72, 0x6d, 0x20, 0x47, 0x50, 0x55, 0x20, 0x42
        /*0027*/ 	.byte	0x2e, 0x78, 0x3d, 0x25, 0x64, 0x2c, 0x20, 0x54, 0x68, 0x72, 0x65, 0x61, 0x64, 0x2e, 0x78, 0x3d
        /*0037*/ 	.byte	0x25, 0x64, 0x0a, 0x00
.L_1:


//--------------------- .nv.shared.reserved.0     --------------------------
	.section	.nv.shared.reserved.0,"aw",@nobits
	.weak		__nv_reservedSMEM_offset_0_alias
	.size		__nv_reservedSMEM_offset_0_alias, 0, 64
	.other		__nv_reservedSMEM_offset_0_alias,@"STO_CUDA_RESERVED_SHARED STV_DEFAULT"
__nv_reservedSMEM_offset_0_alias:
	.zero		0
	.zero		64


//--------------------- .nv.constant0._Z10cuda_hellov --------------------------
	.section	.nv.constant0._Z10cuda_hellov,"a",@progbits
	.sectionflags	@""
	.align	4
.nv.constant0._Z10cuda_hellov:
	.zero		896


//--------------------- SYMBOLS --------------------------

	.type		.nv.reservedSmem.offset0,@object
	.size		.nv.reservedSmem.offset0,0x4
	.type		vprintf,@function
